//
// Generated by NVIDIA NVVM Compiler
//
// Compiler Build ID: CL-36424714
// Cuda compilation tools, release 13.0, V13.0.88
// Based on NVVM 20.0.0
//

.version 9.0
.target sm_100
.address_size 64

	// .globl	_Z6squarePf

.visible .entry _Z6squarePf(
	.param .u64 .ptr .align 1 _Z6squarePf_param_0
)
{
	.reg .b32 	%r<2>;
	.reg .b32 	%f<3>;
	.reg .b64 	%rd<5>;

	ld.param.u64 	%rd1, [_Z6squarePf_param_0];
	cvta.to.global.u64 	%rd2, %rd1;
	mov.u32 	%r1, %tid.x;
	mul.wide.u32 	%rd3, %r1, 4;
	add.s64 	%rd4, %rd2, %rd3;
	ld.global.f32 	%f1, [%rd4];
	mul.f32 	%f2, %f1, %f1;
	st.global.f32 	[%rd4], %f2;
	ret;

}


// ===== COMPILED SASS (sm_100) =====

	.target	sm_100

	.elftype	@"ET_EXEC"


//--------------------- .note.nv.tkinfo           --------------------------
	.section	.note.nv.tkinfo,"",@"SHT_NOTE"
	.sectionflags	@"SHF_NOTE_NV_TKINFO"
	.tkinfo
        /*0018*/ 	.word	0x00000002
        /*0030*/ 	.string	""
        /*0030*/ 	.string	"ptxas"
        /*0030*/ 	.string	"Cuda compilation tools, release 13.0, V13.0.88"
        /*0030*/ 	.string	"Build cuda_13.0.r13.0/compiler.36424714_0"
        /*0030*/ 	.string	"-arch sm_100 -m 64 "



//--------------------- .note.nv.cuinfo           --------------------------
	.section	.note.nv.cuinfo,"",@"SHT_NOTE"
	.sectionflags	@"SHF_NOTE_NV_CUINFO"
        /*0018*/ 	.short	0x0002
        /*001a*/ 	.short	0x0064
        /*001c*/ 	.short	0x0082
	.zero		2


//--------------------- .nv.info                  --------------------------
	.section	.nv.info,"",@"SHT_CUDA_INFO"
	.align	4


	//----- nvinfo : EIATTR_REGCOUNT
	.align		4
        /*0000*/ 	.byte	0x04, 0x2f
        /*0002*/ 	.short	(.L_1 - .L_0)
	.align		4
.L_0:
        /*0004*/ 	.word	index@(_Z6squarePf)
        /*0008*/ 	.word	0x00000008


	//----- nvinfo : EIATTR_FRAME_SIZE
	.align		4
.L_1:
        /*000c*/ 	.byte	0x04, 0x11
        /*000e*/ 	.short	(.L_3 - .L_2)
	.align		4
.L_2:
        /*0010*/ 	.word	index@(_Z6squarePf)
        /*0014*/ 	.word	0x00000000


	//----- nvinfo : EIATTR_MIN_STACK_SIZE
	.align		4
.L_3:
        /*0018*/ 	.byte	0x04, 0x12
        /*001a*/ 	.short	(.L_5 - .L_4)
	.align		4
.L_4:
        /*001c*/ 	.word	index@(_Z6squarePf)
        /*0020*/ 	.word	0x00000000
.L_5:


//--------------------- .nv.compat                --------------------------
	.section	.nv.compat,"",@"SHT_CUDA_COMPAT_INFO"
	.align	4
        /*0000*/ 	.byte	0x02, 0x09, 0x00, 0x00, 0x02, 0x02, 0x01, 0x00, 0x02, 0x05, 0x05, 0x00, 0x03, 0x07, 0x01, 0x01
        /*0010*/ 	.byte	0x02, 0x03, 0x00, 0x00, 0x02, 0x06, 0x01, 0x00, 0x04, 0x0b, 0x08, 0x00, 0x09, 0x00, 0x00, 0x00
        /*0020*/ 	.byte	0x00, 0x00, 0x00, 0x00


//--------------------- .nv.info._Z6squarePf      --------------------------
	.section	.nv.info._Z6squarePf,"",@"SHT_CUDA_INFO"
	.sectionflags	@""
	.align	4


	//----- nvinfo : EIATTR_CUDA_API_VERSION
	.align		4
        /*0000*/ 	.byte	0x04, 0x37
        /*0002*/ 	.short	(.L_7 - .L_6)
.L_6:
        /*0004*/ 	.word	0x00000082


	//----- nvinfo : EIATTR_KPARAM_INFO
	.align		4
.L_7:
        /*0008*/ 	.byte	0x04, 0x17
        /*000a*/ 	.short	(.L_9 - .L_8)
.L_8:
        /*000c*/ 	.word	0x00000000
        /*0010*/ 	.short	0x0000
        /*0012*/ 	.short	0x0000
        /*0014*/ 	.byte	0x00, 0xf5, 0x21, 0x00


	//----- nvinfo : EIATTR_SPARSE_MMA_MASK
	.align		4
.L_9:
        /*0018*/ 	.byte	0x03, 0x50
        /*001a*/ 	.short	0x0000


	//----- nvinfo : EIATTR_MAXREG_COUNT
	.align		4
        /*001c*/ 	.byte	0x03, 0x1b
        /*001e*/ 	.short	0x00ff


	//----- nvinfo : EIATTR_MERCURY_ISA_VERSION
	.align		4
        /*0020*/ 	.byte	0x03, 0x5f
        /*0022*/ 	.short	0x0101


	//----- nvinfo : EIATTR_VRC_CTA_INIT_COUNT
	.align		4
        /*0024*/ 	.byte	0x02, 0x4a
	.zero		1
	.zero		1


	//----- nvinfo : EIATTR_EXIT_INSTR_OFFSETS
	.align		4
        /*0028*/ 	.byte	0x04, 0x1c
        /*002a*/ 	.short	(.L_11 - .L_10)


	//   ....[0]....
.L_10:
        /*002c*/ 	.word	0x00000080


	//----- nvinfo : EIATTR_CBANK_PARAM_SIZE
	.align		4
.L_11:
        /*0030*/ 	.byte	0x03, 0x19
        /*0032*/ 	.short	0x0008


	//----- nvinfo : EIATTR_PARAM_CBANK
	.align		4
        /*0034*/ 	.byte	0x04, 0x0a
        /*0036*/ 	.short	(.L_13 - .L_12)
	.align		4
.L_12:
        /*0038*/ 	.word	index@(.nv.constant0._Z6squarePf)
        /*003c*/ 	.short	0x0380
        /*003e*/ 	.short	0x0008


	//----- nvinfo : EIATTR_SW_WAR
	.align		4
.L_13:
        /*0040*/ 	.byte	0x04, 0x36
        /*0042*/ 	.short	(.L_15 - .L_14)
.L_14:
        /*0044*/ 	.word	0x00000008
.L_15:


//--------------------- .nv.callgraph             --------------------------
	.section	.nv.callgraph,"",@"SHT_CUDA_CALLGRAPH"
	.align	4
	.sectionentsize	8
	.align		4
        /*0000*/ 	.word	0x00000000
	.align		4
        /*0004*/ 	.word	0xffffffff
	.align		4
        /*0008*/ 	.word	0x00000000
	.align		4
        /*000c*/ 	.word	0xfffffffe
	.align		4
        /*0010*/ 	.word	0x00000000
	.align		4
        /*0014*/ 	.word	0xfffffffd
	.align		4
        /*0018*/ 	.word	0x00000000
	.align		4
        /*001c*/ 	.word	0xfffffffc


//--------------------- .text._Z6squarePf         --------------------------
	.section	.text._Z6squarePf,"ax",@progbits
	.align	128
        .global         _Z6squarePf
        .type           _Z6squarePf,@function
        .size           _Z6squarePf,(.L_x_1 - _Z6squarePf)
        .other          _Z6squarePf,@"STO_CUDA_ENTRY STV_DEFAULT"
_Z6squarePf:
.text._Z6squarePf:
[----:B------:R-:W-:Y:S01]  /*0000*/  LDC R1, c[0x0][0x37c] ;  /* 0x0000df00ff017b82 */ /* 0x000fe20000000800 */
[----:B------:R-:W0:Y:S07]  /*0010*/  S2R R5, SR_TID.X ;  /* 0x0000000000057919 */ /* 0x000e2e0000002100 */
[----:B------:R-:W0:Y:S01]  /*0020*/  LDC.64 R2, c[0x0][0x380] ;  /* 0x0000e000ff027b82 */ /* 0x000e220000000a00 */
[----:B------:R-:W1:Y:S01]  /*0030*/  LDCU.64 UR4, c[0x0][0x358] ;  /* 0x00006b00ff0477ac */ /* 0x000e620008000a00 */
[----:B0-----:R-:W-:-:S05]  /*0040*/  IMAD.WIDE.U32 R2, R5, 0x4, R2 ;  /* 0x0000000405027825 */ /* 0x001fca00078e0002 */
[----:B-1----:R-:W2:Y:S02]  /*0050*/  LDG.E R0, desc[UR4][R2.64] ;  /* 0x0000000402007981 */ /* 0x002ea4000c1e1900 */
[----:B--2---:R-:W-:-:S05]  /*0060*/  FMUL R5, R0, R0 ;  /* 0x0000000000057220 */ /* 0x004fca0000400000 */
[----:B------:R-:W-:Y:S01]  /*0070*/  STG.E desc[UR4][R2.64], R5 ;  /* 0x0000000502007986 */ /* 0x000fe2000c101904 */
[----:B------:R-:W-:Y:S05]  /*0080*/  EXIT ;  /* 0x000000000000794d */ /* 0x000fea0003800000 */
.L_x_0:
[----:B------:R-:W-:-:S00]  /*0090*/  BRA `(.L_x_0) ;  /* 0xfffffffc00fc7947 */ /* 0x000fc0000383ffff */
[----:B------:R-:W-:-:S00]  /*00a0*/  NOP ;  /* 0x0000000000007918 */ /* 0x000fc00000000000 */
        /* <DEDUP_REMOVED lines=13> */
.L_x_1:


//--------------------- .nv.shared.reserved.0     --------------------------
	.section	.nv.shared.reserved.0,"aw",@nobits
	.weak		__nv_reservedSMEM_offset_0_alias
	.size		__nv_reservedSMEM_offset_0_alias, 0, 64
	.other		__nv_reservedSMEM_offset_0_alias,@"STO_CUDA_RESERVED_SHARED STV_DEFAULT"
__nv_reservedSMEM_offset_0_alias:
	.zero		0
	.zero		64


//--------------------- .nv.constant0._Z6squarePf --------------------------
	.section	.nv.constant0._Z6squarePf,"a",@progbits
	.sectionflags	@""
	.align	4
.nv.constant0._Z6squarePf:
	.zero		904


//--------------------- SYMBOLS --------------------------

	.type		.nv.reservedSmem.offset0,@object
	.size		.nv.reservedSmem.offset0,0x4
